//
// Generated by NVIDIA NVVM Compiler
//
// Compiler Build ID: CL-36424714
// Cuda compilation tools, release 13.0, V13.0.88
// Based on NVVM 20.0.0
//

.version 9.0
.target sm_100
.address_size 64

	// .globl	default_function_kernel_1

.visible .entry default_function_kernel_1(
	.param .u64 .ptr .align 1 default_function_kernel_1_param_0,
	.param .u64 .ptr .align 1 default_function_kernel_1_param_1,
	.param .u64 .ptr .align 1 default_function_kernel_1_param_2
)
{
	.reg .b32 	%r<3>;
	.reg .b32 	%f<52>;
	.reg .b64 	%rd<12>;

	ld.param.u64 	%rd1, [default_function_kernel_1_param_0];
	ld.param.u64 	%rd2, [default_function_kernel_1_param_1];
	ld.param.u64 	%rd3, [default_function_kernel_1_param_2];
	cvta.to.global.u64 	%rd4, %rd2;
	cvta.to.global.u64 	%rd5, %rd1;
	mov.u32 	%r1, %ctaid.x;
	mul.wide.u32 	%rd6, %r1, 4;
	add.s64 	%rd7, %rd5, %rd6;
	add.s64 	%rd8, %rd4, %rd6;
	ld.global.nc.f32 	%f1, [%rd8];
	mul.lo.s32 	%r2, %r1, 10;
	cvta.to.global.u64 	%rd9, %rd3;
	mul.wide.u32 	%rd10, %r2, 4;
	add.s64 	%rd11, %rd9, %rd10;
	ld.global.nc.f32 	%f2, [%rd11];
	sub.f32 	%f3, %f2, %f1;
	mul.f32 	%f4, %f3, 0f3FB8AA3B;
	ex2.approx.f32 	%f5, %f4;
	add.f32 	%f6, %f5, 0f00000000;
	ld.global.nc.f32 	%f7, [%rd11+4];
	sub.f32 	%f8, %f7, %f1;
	mul.f32 	%f9, %f8, 0f3FB8AA3B;
	ex2.approx.f32 	%f10, %f9;
	add.f32 	%f11, %f6, %f10;
	ld.global.nc.f32 	%f12, [%rd11+8];
	sub.f32 	%f13, %f12, %f1;
	mul.f32 	%f14, %f13, 0f3FB8AA3B;
	ex2.approx.f32 	%f15, %f14;
	add.f32 	%f16, %f11, %f15;
	ld.global.nc.f32 	%f17, [%rd11+12];
	sub.f32 	%f18, %f17, %f1;
	mul.f32 	%f19, %f18, 0f3FB8AA3B;
	ex2.approx.f32 	%f20, %f19;
	add.f32 	%f21, %f16, %f20;
	ld.global.nc.f32 	%f22, [%rd11+16];
	sub.f32 	%f23, %f22, %f1;
	mul.f32 	%f24, %f23, 0f3FB8AA3B;
	ex2.approx.f32 	%f25, %f24;
	add.f32 	%f26, %f21, %f25;
	ld.global.nc.f32 	%f27, [%rd11+20];
	sub.f32 	%f28, %f27, %f1;
	mul.f32 	%f29, %f28, 0f3FB8AA3B;
	ex2.approx.f32 	%f30, %f29;
	add.f32 	%f31, %f26, %f30;
	ld.global.nc.f32 	%f32, [%rd11+24];
	sub.f32 	%f33, %f32, %f1;
	mul.f32 	%f34, %f33, 0f3FB8AA3B;
	ex2.approx.f32 	%f35, %f34;
	add.f32 	%f36, %f31, %f35;
	ld.global.nc.f32 	%f37, [%rd11+28];
	sub.f32 	%f38, %f37, %f1;
	mul.f32 	%f39, %f38, 0f3FB8AA3B;
	ex2.approx.f32 	%f40, %f39;
	add.f32 	%f41, %f36, %f40;
	ld.global.nc.f32 	%f42, [%rd11+32];
	sub.f32 	%f43, %f42, %f1;
	mul.f32 	%f44, %f43, 0f3FB8AA3B;
	ex2.approx.f32 	%f45, %f44;
	add.f32 	%f46, %f41, %f45;
	ld.global.nc.f32 	%f47, [%rd11+36];
	sub.f32 	%f48, %f47, %f1;
	mul.f32 	%f49, %f48, 0f3FB8AA3B;
	ex2.approx.f32 	%f50, %f49;
	add.f32 	%f51, %f46, %f50;
	st.global.f32 	[%rd7], %f51;
	ret;

}
	// .globl	default_function_kernel_2
.visible .entry default_function_kernel_2(
	.param .u64 .ptr .align 1 default_function_kernel_2_param_0,
	.param .u64 .ptr .align 1 default_function_kernel_2_param_1,
	.param .u64 .ptr .align 1 default_function_kernel_2_param_2,
	.param .u64 .ptr .align 1 default_function_kernel_2_param_3
)
.maxntid 32
{
	.reg .pred 	%p<2>;
	.reg .b32 	%r<13>;
	.reg .b32 	%f<8>;
	.reg .b64 	%rd<15>;

	ld.param.u64 	%rd1, [default_function_kernel_2_param_0];
	ld.param.u64 	%rd2, [default_function_kernel_2_param_1];
	ld.param.u64 	%rd3, [default_function_kernel_2_param_2];
	ld.param.u64 	%rd4, [default_function_kernel_2_param_3];
	mov.u32 	%r1, %ctaid.x;
	shl.b32 	%r3, %r1, 2;
	mov.u32 	%r2, %tid.x;
	shr.u32 	%r4, %r2, 3;
	or.b32  	%r5, %r3, %r4;
	setp.gt.u32 	%p1, %r5, 74;
	@%p1 bra 	$L__BB1_2;
	cvta.to.global.u64 	%rd5, %rd4;
	cvta.to.global.u64 	%rd6, %rd2;
	cvta.to.global.u64 	%rd7, %rd1;
	cvta.to.global.u64 	%rd8, %rd3;
	shl.b32 	%r6, %r1, 5;
	or.b32  	%r7, %r6, %r2;
	mul.wide.u32 	%rd9, %r7, 4;
	add.s64 	%rd10, %rd5, %rd9;
	ld.global.nc.f32 	%f1, [%rd10];
	shl.b32 	%r8, %r1, 4;
	shr.u32 	%r9, %r2, 1;
	or.b32  	%r10, %r8, %r9;
	mul.hi.u32 	%r11, %r10, 1717986919;
	shr.u32 	%r12, %r11, 1;
	mul.wide.u32 	%rd11, %r12, 4;
	add.s64 	%rd12, %rd6, %rd11;
	ld.global.nc.f32 	%f2, [%rd12];
	sub.f32 	%f3, %f1, %f2;
	mul.f32 	%f4, %f3, 0f3FB8AA3B;
	ex2.approx.f32 	%f5, %f4;
	add.s64 	%rd13, %rd7, %rd11;
	ld.global.nc.f32 	%f6, [%rd13];
	div.rn.f32 	%f7, %f5, %f6;
	add.s64 	%rd14, %rd8, %rd9;
	st.global.f32 	[%rd14], %f7;
$L__BB1_2:
	ret;

}
	// .globl	default_function_kernel
.visible .entry default_function_kernel(
	.param .u64 .ptr .align 1 default_function_kernel_param_0,
	.param .u64 .ptr .align 1 default_function_kernel_param_1
)
.maxntid 32
{
	.reg .pred 	%p<3>;
	.reg .b32 	%r<11>;
	.reg .b32 	%f<22>;
	.reg .b64 	%rd<9>;

	ld.param.u64 	%rd3, [default_function_kernel_param_0];
	ld.param.u64 	%rd2, [default_function_kernel_param_1];
	cvta.to.global.u64 	%rd4, %rd3;
	mov.u32 	%r1, %ctaid.x;
	shl.b32 	%r5, %r1, 3;
	mov.u32 	%r2, %tid.x;
	shr.u32 	%r6, %r2, 2;
	or.b32  	%r3, %r5, %r6;
	setp.gt.u32 	%p1, %r3, 14;
	shl.b32 	%r7, %r1, 5;
	or.b32  	%r8, %r7, %r2;
	mul.wide.u32 	%rd5, %r8, 4;
	add.s64 	%rd1, %rd4, %rd5;
	@%p1 bra 	$L__BB2_2;
	mov.b32 	%r9, -8388611;
	st.global.u32 	[%rd1], %r9;
$L__BB2_2:
	setp.gt.u32 	%p2, %r3, 14;
	mul.lo.s32 	%r10, %r2, 10;
	mad.lo.s32 	%r4, %r1, 320, %r10;
	@%p2 bra 	$L__BB2_4;
	ld.global.f32 	%f1, [%rd1];
	cvta.to.global.u64 	%rd6, %rd2;
	mul.wide.u32 	%rd7, %r4, 4;
	add.s64 	%rd8, %rd6, %rd7;
	ld.global.nc.f32 	%f2, [%rd8];
	max.f32 	%f3, %f1, %f2;
	ld.global.nc.f32 	%f4, [%rd8+4];
	max.f32 	%f5, %f3, %f4;
	ld.global.nc.f32 	%f6, [%rd8+8];
	max.f32 	%f7, %f5, %f6;
	ld.global.nc.f32 	%f8, [%rd8+12];
	max.f32 	%f9, %f7, %f8;
	ld.global.nc.f32 	%f10, [%rd8+16];
	max.f32 	%f11, %f9, %f10;
	ld.global.nc.f32 	%f12, [%rd8+20];
	max.f32 	%f13, %f11, %f12;
	ld.global.nc.f32 	%f14, [%rd8+24];
	max.f32 	%f15, %f13, %f14;
	ld.global.nc.f32 	%f16, [%rd8+28];
	max.f32 	%f17, %f15, %f16;
	ld.global.nc.f32 	%f18, [%rd8+32];
	max.f32 	%f19, %f17, %f18;
	ld.global.nc.f32 	%f20, [%rd8+36];
	max.f32 	%f21, %f19, %f20;
	st.global.f32 	[%rd1], %f21;
$L__BB2_4:
	ret;

}


// ===== COMPILED SASS (sm_100) =====

	.target	sm_100

	.elftype	@"ET_EXEC"


//--------------------- .note.nv.tkinfo           --------------------------
	.section	.note.nv.tkinfo,"",@"SHT_NOTE"
	.sectionflags	@"SHF_NOTE_NV_TKINFO"
	.tkinfo
        /*0018*/ 	.word	0x00000002
        /*0030*/ 	.string	""
        /*0030*/ 	.string	"ptxas"
        /*0030*/ 	.string	"Cuda compilation tools, release 13.0, V13.0.88"
        /*0030*/ 	.string	"Build cuda_13.0.r13.0/compiler.36424714_0"
        /*0030*/ 	.string	"-arch sm_100 -m 64 "



//--------------------- .note.nv.cuinfo           --------------------------
	.section	.note.nv.cuinfo,"",@"SHT_NOTE"
	.sectionflags	@"SHF_NOTE_NV_CUINFO"
        /*0018*/ 	.short	0x0002
        /*001a*/ 	.short	0x0064
        /*001c*/ 	.short	0x0082
	.zero		2


//--------------------- .nv.info                  --------------------------
	.section	.nv.info,"",@"SHT_CUDA_INFO"
	.align	4


	//----- nvinfo : EIATTR_REGCOUNT
	.align		4
        /*0000*/ 	.byte	0x04, 0x2f
        /*0002*/ 	.short	(.L_1 - .L_0)
	.align		4
.L_0:
        /*0004*/ 	.word	index@(default_function_kernel_1)
        /*0008*/ 	.word	0x0000001c


	//----- nvinfo : EIATTR_FRAME_SIZE
	.align		4
.L_1:
        /*000c*/ 	.byte	0x04, 0x11
        /*000e*/ 	.short	(.L_3 - .L_2)
	.align		4
.L_2:
        /*0010*/ 	.word	index@(default_function_kernel_1)
        /*0014*/ 	.word	0x00000000


	//----- nvinfo : EIATTR_REGCOUNT
	.align		4
.L_3:
        /*0018*/ 	.byte	0x04, 0x2f
        /*001a*/ 	.short	(.L_5 - .L_4)
	.align		4
.L_4:
        /*001c*/ 	.word	index@(default_function_kernel_2)
        /*0020*/ 	.word	0x00000010


	//----- nvinfo : EIATTR_FRAME_SIZE
	.align		4
.L_5:
        /*0024*/ 	.byte	0x04, 0x11
        /*0026*/ 	.short	(.L_7 - .L_6)
	.align		4
.L_6:
        /*0028*/ 	.word	index@($__internal_0_$__cuda_sm3x_div_rn_noftz_f32_slowpath)
        /*002c*/ 	.word	0x00000000


	//----- nvinfo : EIATTR_FRAME_SIZE
	.align		4
.L_7:
        /*0030*/ 	.byte	0x04, 0x11
        /*0032*/ 	.short	(.L_9 - .L_8)
	.align		4
.L_8:
        /*0034*/ 	.word	index@(default_function_kernel_2)
        /*0038*/ 	.word	0x00000000


	//----- nvinfo : EIATTR_REGCOUNT
	.align		4
.L_9:
        /*003c*/ 	.byte	0x04, 0x2f
        /*003e*/ 	.short	(.L_11 - .L_10)
	.align		4
.L_10:
        /*0040*/ 	.word	index@(default_function_kernel)
        /*0044*/ 	.word	0x00000012


	//----- nvinfo : EIATTR_FRAME_SIZE
	.align		4
.L_11:
        /*0048*/ 	.byte	0x04, 0x11
        /*004a*/ 	.short	(.L_13 - .L_12)
	.align		4
.L_12:
        /*004c*/ 	.word	index@(default_function_kernel)
        /*0050*/ 	.word	0x00000000


	//----- nvinfo : EIATTR_MIN_STACK_SIZE
	.align		4
.L_13:
        /*0054*/ 	.byte	0x04, 0x12
        /*0056*/ 	.short	(.L_15 - .L_14)
	.align		4
.L_14:
        /*0058*/ 	.word	index@(default_function_kernel)
        /*005c*/ 	.word	0x00000000


	//----- nvinfo : EIATTR_MIN_STACK_SIZE
	.align		4
.L_15:
        /*0060*/ 	.byte	0x04, 0x12
        /*0062*/ 	.short	(.L_17 - .L_16)
	.align		4
.L_16:
        /*0064*/ 	.word	index@(default_function_kernel_2)
        /*0068*/ 	.word	0x00000000


	//----- nvinfo : EIATTR_MIN_STACK_SIZE
	.align		4
.L_17:
        /*006c*/ 	.byte	0x04, 0x12
        /*006e*/ 	.short	(.L_19 - .L_18)
	.align		4
.L_18:
        /*0070*/ 	.word	index@(default_function_kernel_1)
        /*0074*/ 	.word	0x00000000
.L_19:


//--------------------- .nv.compat                --------------------------
	.section	.nv.compat,"",@"SHT_CUDA_COMPAT_INFO"
	.align	4
        /*0000*/ 	.byte	0x02, 0x09, 0x00, 0x00, 0x02, 0x02, 0x01, 0x00, 0x02, 0x05, 0x05, 0x00, 0x03, 0x07, 0x01, 0x01
        /*0010*/ 	.byte	0x02, 0x03, 0x00, 0x00, 0x02, 0x06, 0x01, 0x00, 0x04, 0x0b, 0x08, 0x00, 0x01, 0x00, 0x00, 0x00
        /*0020*/ 	.byte	0x00, 0x00, 0x00, 0x00


//--------------------- .nv.info.default_function_kernel --------------------------
	.section	.nv.info.default_function_kernel,"",@"SHT_CUDA_INFO"
	.sectionflags	@""
	.align	4


	//----- nvinfo : EIATTR_CUDA_API_VERSION
	.align		4
        /*0000*/ 	.byte	0x04, 0x37
        /*0002*/ 	.short	(.L_21 - .L_20)
.L_20:
        /*0004*/ 	.word	0x00000082


	//----- nvinfo : EIATTR_KPARAM_INFO
	.align		4
.L_21:
        /*0008*/ 	.byte	0x04, 0x17
        /*000a*/ 	.short	(.L_23 - .L_22)
.L_22:
        /*000c*/ 	.word	0x00000000
        /*0010*/ 	.short	0x0001
        /*0012*/ 	.short	0x0008
        /*0014*/ 	.byte	0x00, 0xf5, 0x21, 0x00


	//----- nvinfo : EIATTR_KPARAM_INFO
	.align		4
.L_23:
        /*0018*/ 	.byte	0x04, 0x17
        /*001a*/ 	.short	(.L_25 - .L_24)
.L_24:
        /*001c*/ 	.word	0x00000000
        /*0020*/ 	.short	0x0000
        /*0022*/ 	.short	0x0000
        /*0024*/ 	.byte	0x00, 0xf5, 0x21, 0x00


	//----- nvinfo : EIATTR_SPARSE_MMA_MASK
	.align		4
.L_25:
        /*0028*/ 	.byte	0x03, 0x50
        /*002a*/ 	.short	0x0000


	//----- nvinfo : EIATTR_MAXREG_COUNT
	.align		4
        /*002c*/ 	.byte	0x03, 0x1b
        /*002e*/ 	.short	0x00ff


	//----- nvinfo : EIATTR_MERCURY_ISA_VERSION
	.align		4
        /*0030*/ 	.byte	0x03, 0x5f
        /*0032*/ 	.short	0x0101


	//----- nvinfo : EIATTR_VRC_CTA_INIT_COUNT
	.align		4
        /*0034*/ 	.byte	0x02, 0x4a
	.zero		1
	.zero		1


	//----- nvinfo : EIATTR_EXIT_INSTR_OFFSETS
	.align		4
        /*0038*/ 	.byte	0x04, 0x1c
        /*003a*/ 	.short	(.L_27 - .L_26)


	//   ....[0]....
.L_26:
        /*003c*/ 	.word	0x000000e0


	//   ....[1]....
        /*0040*/ 	.word	0x00000240


	//----- nvinfo : EIATTR_MAX_THREADS
	.align		4
.L_27:
        /*0044*/ 	.byte	0x04, 0x05
        /*0046*/ 	.short	(.L_29 - .L_28)
.L_28:
        /*0048*/ 	.word	0x00000020
        /*004c*/ 	.word	0x00000001
        /*0050*/ 	.word	0x00000001


	//----- nvinfo : EIATTR_CBANK_PARAM_SIZE
	.align		4
.L_29:
        /*0054*/ 	.byte	0x03, 0x19
        /*0056*/ 	.short	0x0010


	//----- nvinfo : EIATTR_PARAM_CBANK
	.align		4
        /*0058*/ 	.byte	0x04, 0x0a
        /*005a*/ 	.short	(.L_31 - .L_30)
	.align		4
.L_30:
        /*005c*/ 	.word	index@(.nv.constant0.default_function_kernel)
        /*0060*/ 	.short	0x0380
        /*0062*/ 	.short	0x0010


	//----- nvinfo : EIATTR_SW_WAR
	.align		4
.L_31:
        /*0064*/ 	.byte	0x04, 0x36
        /*0066*/ 	.short	(.L_33 - .L_32)
.L_32:
        /*0068*/ 	.word	0x00000008
.L_33:


//--------------------- .nv.info.default_function_kernel_2 --------------------------
	.section	.nv.info.default_function_kernel_2,"",@"SHT_CUDA_INFO"
	.sectionflags	@""
	.align	4


	//----- nvinfo : EIATTR_CUDA_API_VERSION
	.align		4
        /*0000*/ 	.byte	0x04, 0x37
        /*0002*/ 	.short	(.L_35 - .L_34)
.L_34:
        /*0004*/ 	.word	0x00000082


	//----- nvinfo : EIATTR_KPARAM_INFO
	.align		4
.L_35:
        /*0008*/ 	.byte	0x04, 0x17
        /*000a*/ 	.short	(.L_37 - .L_36)
.L_36:
        /*000c*/ 	.word	0x00000000
        /*0010*/ 	.short	0x0003
        /*0012*/ 	.short	0x0018
        /*0014*/ 	.byte	0x00, 0xf5, 0x21, 0x00


	//----- nvinfo : EIATTR_KPARAM_INFO
	.align		4
.L_37:
        /*0018*/ 	.byte	0x04, 0x17
        /*001a*/ 	.short	(.L_39 - .L_38)
.L_38:
        /*001c*/ 	.word	0x00000000
        /*0020*/ 	.short	0x0002
        /*0022*/ 	.short	0x0010
        /*0024*/ 	.byte	0x00, 0xf5, 0x21, 0x00


	//----- nvinfo : EIATTR_KPARAM_INFO
	.align		4
.L_39:
        /*0028*/ 	.byte	0x04, 0x17
        /*002a*/ 	.short	(.L_41 - .L_40)
.L_40:
        /*002c*/ 	.word	0x00000000
        /*0030*/ 	.short	0x0001
        /*0032*/ 	.short	0x0008
        /*0034*/ 	.byte	0x00, 0xf5, 0x21, 0x00


	//----- nvinfo : EIATTR_KPARAM_INFO
	.align		4
.L_41:
        /*0038*/ 	.byte	0x04, 0x17
        /*003a*/ 	.short	(.L_43 - .L_42)
.L_42:
        /*003c*/ 	.word	0x00000000
        /*0040*/ 	.short	0x0000
        /*0042*/ 	.short	0x0000
        /*0044*/ 	.byte	0x00, 0xf5, 0x21, 0x00


	//----- nvinfo : EIATTR_SPARSE_MMA_MASK
	.align		4
.L_43:
        /*0048*/ 	.byte	0x03, 0x50
        /*004a*/ 	.short	0x0000


	//----- nvinfo : EIATTR_MAXREG_COUNT
	.align		4
        /*004c*/ 	.byte	0x03, 0x1b
        /*004e*/ 	.short	0x00ff


	//----- nvinfo : EIATTR_MERCURY_ISA_VERSION
	.align		4
        /*0050*/ 	.byte	0x03, 0x5f
        /*0052*/ 	.short	0x0101


	//----- nvinfo : EIATTR_VRC_CTA_INIT_COUNT
	.align		4
        /*0054*/ 	.byte	0x02, 0x4a
	.zero		1
	.zero		1


	//----- nvinfo : EIATTR_EXIT_INSTR_OFFSETS
	.align		4
        /*0058*/ 	.byte	0x04, 0x1c
        /*005a*/ 	.short	(.L_45 - .L_44)


	//   ....[0]....
.L_44:
        /*005c*/ 	.word	0x00000070


	//   ....[1]....
        /*0060*/ 	.word	0x000002f0


	//----- nvinfo : EIATTR_MAX_THREADS
	.align		4
.L_45:
        /*0064*/ 	.byte	0x04, 0x05
        /*0066*/ 	.short	(.L_47 - .L_46)
.L_46:
        /*0068*/ 	.word	0x00000020
        /*006c*/ 	.word	0x00000001
        /*0070*/ 	.word	0x00000001


	//----- nvinfo : EIATTR_CRS_STACK_SIZE
	.align		4
.L_47:
        /*0074*/ 	.byte	0x04, 0x1e
        /*0076*/ 	.short	(.L_49 - .L_48)
.L_48:
        /*0078*/ 	.word	0x00000000


	//----- nvinfo : EIATTR_CBANK_PARAM_SIZE
	.align		4
.L_49:
        /*007c*/ 	.byte	0x03, 0x19
        /*007e*/ 	.short	0x0020


	//----- nvinfo : EIATTR_PARAM_CBANK
	.align		4
        /*0080*/ 	.byte	0x04, 0x0a
        /*0082*/ 	.short	(.L_51 - .L_50)
	.align		4
.L_50:
        /*0084*/ 	.word	index@(.nv.constant0.default_function_kernel_2)
        /*0088*/ 	.short	0x0380
        /*008a*/ 	.short	0x0020


	//----- nvinfo : EIATTR_SW_WAR
	.align		4
.L_51:
        /*008c*/ 	.byte	0x04, 0x36
        /*008e*/ 	.short	(.L_53 - .L_52)
.L_52:
        /*0090*/ 	.word	0x00000008
.L_53:


//--------------------- .nv.info.default_function_kernel_1 --------------------------
	.section	.nv.info.default_function_kernel_1,"",@"SHT_CUDA_INFO"
	.sectionflags	@""
	.align	4


	//----- nvinfo : EIATTR_CUDA_API_VERSION
	.align		4
        /*0000*/ 	.byte	0x04, 0x37
        /*0002*/ 	.short	(.L_55 - .L_54)
.L_54:
        /*0004*/ 	.word	0x00000082


	//----- nvinfo : EIATTR_KPARAM_INFO
	.align		4
.L_55:
        /*0008*/ 	.byte	0x04, 0x17
        /*000a*/ 	.short	(.L_57 - .L_56)
.L_56:
        /*000c*/ 	.word	0x00000000
        /*0010*/ 	.short	0x0002
        /*0012*/ 	.short	0x0010
        /*0014*/ 	.byte	0x00, 0xf5, 0x21, 0x00


	//----- nvinfo : EIATTR_KPARAM_INFO
	.align		4
.L_57:
        /*0018*/ 	.byte	0x04, 0x17
        /*001a*/ 	.short	(.L_59 - .L_58)
.L_58:
        /*001c*/ 	.word	0x00000000
        /*0020*/ 	.short	0x0001
        /*0022*/ 	.short	0x0008
        /*0024*/ 	.byte	0x00, 0xf5, 0x21, 0x00


	//----- nvinfo : EIATTR_KPARAM_INFO
	.align		4
.L_59:
        /*0028*/ 	.byte	0x04, 0x17
        /*002a*/ 	.short	(.L_61 - .L_60)
.L_60:
        /*002c*/ 	.word	0x00000000
        /*0030*/ 	.short	0x0000
        /*0032*/ 	.short	0x0000
        /*0034*/ 	.byte	0x00, 0xf5, 0x21, 0x00


	//----- nvinfo : EIATTR_SPARSE_MMA_MASK
	.align		4
.L_61:
        /*0038*/ 	.byte	0x03, 0x50
        /*003a*/ 	.short	0x0000


	//----- nvinfo : EIATTR_MAXREG_COUNT
	.align		4
        /*003c*/ 	.byte	0x03, 0x1b
        /*003e*/ 	.short	0x00ff


	//----- nvinfo : EIATTR_MERCURY_ISA_VERSION
	.align		4
        /*0040*/ 	.byte	0x03, 0x5f
        /*0042*/ 	.short	0x0101


	//----- nvinfo : EIATTR_VRC_CTA_INIT_COUNT
	.align		4
        /*0044*/ 	.byte	0x02, 0x4a
	.zero		1
	.zero		1


	//----- nvinfo : EIATTR_EXIT_INSTR_OFFSETS
	.align		4
        /*0048*/ 	.byte	0x04, 0x1c
        /*004a*/ 	.short	(.L_63 - .L_62)


	//   ....[0]....
.L_62:
        /*004c*/ 	.word	0x000005c0


	//----- nvinfo : EIATTR_CBANK_PARAM_SIZE
	.align		4
.L_63:
        /*0050*/ 	.byte	0x03, 0x19
        /*0052*/ 	.short	0x0018


	//----- nvinfo : EIATTR_PARAM_CBANK
	.align		4
        /*0054*/ 	.byte	0x04, 0x0a
        /*0056*/ 	.short	(.L_65 - .L_64)
	.align		4
.L_64:
        /*0058*/ 	.word	index@(.nv.constant0.default_function_kernel_1)
        /*005c*/ 	.short	0x0380
        /*005e*/ 	.short	0x0018


	//----- nvinfo : EIATTR_SW_WAR
	.align		4
.L_65:
        /*0060*/ 	.byte	0x04, 0x36
        /*0062*/ 	.short	(.L_67 - .L_66)
.L_66:
        /*0064*/ 	.word	0x00000008
.L_67:


//--------------------- .nv.callgraph             --------------------------
	.section	.nv.callgraph,"",@"SHT_CUDA_CALLGRAPH"
	.align	4
	.sectionentsize	8
	.align		4
        /*0000*/ 	.word	0x00000000
	.align		4
        /*0004*/ 	.word	0xffffffff
	.align		4
        /*0008*/ 	.word	0x00000000
	.align		4
        /*000c*/ 	.word	0xfffffffe
	.align		4
        /*0010*/ 	.word	0x00000000
	.align		4
        /*0014*/ 	.word	0xfffffffd
	.align		4
        /*0018*/ 	.word	0x00000000
	.align		4
        /*001c*/ 	.word	0xfffffffc


//--------------------- .text.default_function_kernel --------------------------
	.section	.text.default_function_kernel,"ax",@progbits
	.align	128
        .global         default_function_kernel
        .type           default_function_kernel,@function
        .size           default_function_kernel,(.L_x_17 - default_function_kernel)
        .other          default_function_kernel,@"STO_CUDA_ENTRY STV_DEFAULT"
default_function_kernel:
.text.default_function_kernel:
[----:B------:R-:W-:Y:S01]  /*0000*/  LDC R1, c[0x0][0x37c] ;  /* 0x0000df00ff017b82 */ /* 0x000fe20000000800 */
[----:B------:R-:W0:Y:S07]  /*0010*/  S2R R6, SR_CTAID.X ;  /* 0x0000000000067919 */ /* 0x000e2e0000002500 */
[----:B------:R-:W1:Y:S01]  /*0020*/  LDC.64 R2, c[0x0][0x380] ;  /* 0x0000e000ff027b82 */ /* 0x000e620000000a00 */
[----:B------:R-:W2:Y:S01]  /*0030*/  LDCU.64 UR4, c[0x0][0x358] ;  /* 0x00006b00ff0477ac */ /* 0x000ea20008000a00 */
[----:B------:R-:W3:Y:S01]  /*0040*/  S2R R7, SR_TID.X ;  /* 0x0000000000077919 */ /* 0x000ee20000002100 */
[----:B0-----:R-:W-:Y:S01]  /*0050*/  IMAD.SHL.U32 R0, R6, 0x8, RZ ;  /* 0x0000000806007824 */ /* 0x001fe200078e00ff */
[----:B---3--:R-:W-:-:S04]  /*0060*/  SHF.R.U32.HI R5, RZ, 0x2, R7 ;  /* 0x00000002ff057819 */ /* 0x008fc80000011607 */
[----:B------:R-:W-:-:S04]  /*0070*/  LOP3.LUT R0, R0, R5, RZ, 0xfc, !PT ;  /* 0x0000000500007212 */ /* 0x000fc800078efcff */
[----:B------:R-:W-:Y:S01]  /*0080*/  ISETP.GT.U32.AND P0, PT, R0, 0xe, PT ;  /* 0x0000000e0000780c */ /* 0x000fe20003f04070 */
[----:B------:R-:W-:-:S05]  /*0090*/  IMAD.SHL.U32 R0, R6, 0x20, RZ ;  /* 0x0000002006007824 */ /* 0x000fca00078e00ff */
[----:B------:R-:W-:-:S05]  /*00a0*/  LOP3.LUT R5, R0, R7, RZ, 0xfc, !PT ;  /* 0x0000000700057212 */ /* 0x000fca00078efcff */
[----:B-1----:R-:W-:-:S04]  /*00b0*/  IMAD.WIDE.U32 R2, R5, 0x4, R2 ;  /* 0x0000000405027825 */ /* 0x002fc800078e0002 */
[----:B------:R-:W-:-:S05]  /*00c0*/  @!P0 IMAD.MOV.U32 R5, RZ, RZ, -0x800003 ;  /* 0xff7ffffdff058424 */ /* 0x000fca00078e00ff */
[----:B--2---:R0:W-:Y:S01]  /*00d0*/  @!P0 STG.E desc[UR4][R2.64], R5 ;  /* 0x0000000502008986 */ /* 0x0041e2000c101904 */
[----:B------:R-:W-:Y:S05]  /*00e0*/  @P0 EXIT ;  /* 0x000000000000094d */ /* 0x000fea0003800000 */
[----:B0-----:R-:W0:Y:S01]  /*00f0*/  LDC.64 R4, c[0x0][0x388] ;  /* 0x0000e200ff047b82 */ /* 0x001e220000000a00 */
[----:B------:R-:W-:Y:S01]  /*0100*/  IMAD R7, R6, 0x20, R7 ;  /* 0x0000002006077824 */ /* 0x000fe200078e0207 */
[----:B------:R-:W2:Y:S03]  /*0110*/  LDG.E R14, desc[UR4][R2.64] ;  /* 0x00000004020e7981 */ /* 0x000ea6000c1e1900 */
[----:B------:R-:W-:-:S04]  /*0120*/  IMAD R7, R7, 0xa, RZ ;  /* 0x0000000a07077824 */ /* 0x000fc800078e02ff */
[----:B0-----:R-:W-:-:S05]  /*0130*/  IMAD.WIDE.U32 R4, R7, 0x4, R4 ;  /* 0x0000000407047825 */ /* 0x001fca00078e0004 */
[----:B------:R-:W2:Y:S04]  /*0140*/  LDG.E.CONSTANT R0, desc[UR4][R4.64] ;  /* 0x0000000404007981 */ /* 0x000ea8000c1e9900 */
[----:B------:R-:W2:Y:S04]  /*0150*/  LDG.E.CONSTANT R7, desc[UR4][R4.64+0x4] ;  /* 0x0000040404077981 */ /* 0x000ea8000c1e9900 */
[----:B------:R-:W3:Y:S04]  /*0160*/  LDG.E.CONSTANT R9, desc[UR4][R4.64+0x8] ;  /* 0x0000080404097981 */ /* 0x000ee8000c1e9900 */
[----:B------:R-:W3:Y:S04]  /*0170*/  LDG.E.CONSTANT R6, desc[UR4][R4.64+0xc] ;  /* 0x00000c0404067981 */ /* 0x000ee8000c1e9900 */
[----:B------:R-:W4:Y:S04]  /*0180*/  LDG.E.CONSTANT R11, desc[UR4][R4.64+0x10] ;  /* 0x00001004040b7981 */ /* 0x000f28000c1e9900 */
[----:B------:R-:W4:Y:S04]  /*0190*/  LDG.E.CONSTANT R8, desc[UR4][R4.64+0x14] ;  /* 0x0000140404087981 */ /* 0x000f28000c1e9900 */
[----:B------:R-:W5:Y:S04]  /*01a0*/  LDG.E.CONSTANT R13, desc[UR4][R4.64+0x18] ;  /* 0x00001804040d7981 */ /* 0x000f68000c1e9900 */
[----:B------:R-:W5:Y:S04]  /*01b0*/  LDG.E.CONSTANT R10, desc[UR4][R4.64+0x1c] ;  /* 0x00001c04040a7981 */ /* 0x000f68000c1e9900 */
[----:B------:R-:W5:Y:S04]  /*01c0*/  LDG.E.CONSTANT R15, desc[UR4][R4.64+0x20] ;  /* 0x00002004040f7981 */ /* 0x000f68000c1e9900 */
[----:B------:R-:W5:Y:S01]  /*01d0*/  LDG.E.CONSTANT R12, desc[UR4][R4.64+0x24] ;  /* 0x00002404040c7981 */ /* 0x000f62000c1e9900 */
[----:B--2---:R-:W-:-:S04]  /*01e0*/  FMNMX3 R0, R14, R0, R7, !PT ;  /* 0x000000000e007276 */ /* 0x004fc80007800007 */
[----:B---3--:R-:W-:-:S04]  /*01f0*/  FMNMX3 R0, R0, R9, R6, !PT ;  /* 0x0000000900007276 */ /* 0x008fc80007800006 */
[----:B----4-:R-:W-:-:S04]  /*0200*/  FMNMX3 R0, R0, R11, R8, !PT ;  /* 0x0000000b00007276 */ /* 0x010fc80007800008 */
[----:B-----5:R-:W-:-:S04]  /*0210*/  FMNMX3 R0, R0, R13, R10, !PT ;  /* 0x0000000d00007276 */ /* 0x020fc8000780000a */
[----:B------:R-:W-:-:S05]  /*0220*/  FMNMX3 R15, R0, R15, R12, !PT ;  /* 0x0000000f000f7276 */ /* 0x000fca000780000c */
[----:B------:R-:W-:Y:S01]  /*0230*/  STG.E desc[UR4][R2.64], R15 ;  /* 0x0000000f02007986 */ /* 0x000fe2000c101904 */
[----:B------:R-:W-:Y:S05]  /*0240*/  EXIT ;  /* 0x000000000000794d */ /* 0x000fea0003800000 */
.L_x_0:
[----:B------:R-:W-:-:S00]  /*0250*/  BRA `(.L_x_0) ;  /* 0xfffffffc00fc7947 */ /* 0x000fc0000383ffff */
[----:B------:R-:W-:-:S00]  /*0260*/  NOP ;  /* 0x0000000000007918 */ /* 0x000fc00000000000 */
        /* <DEDUP_REMOVED lines=9> */
.L_x_17:


//--------------------- .text.default_function_kernel_2 --------------------------
	.section	.text.default_function_kernel_2,"ax",@progbits
	.align	128
        .global         default_function_kernel_2
        .type           default_function_kernel_2,@function
        .size           default_function_kernel_2,(.L_x_16 - default_function_kernel_2)
        .other          default_function_kernel_2,@"STO_CUDA_ENTRY STV_DEFAULT"
default_function_kernel_2:
.text.default_function_kernel_2:
[----:B------:R-:W-:Y:S01]  /*0000*/  LDC R1, c[0x0][0x37c] ;  /* 0x0000df00ff017b82 */ /* 0x000fe20000000800 */
[----:B------:R-:W0:Y:S07]  /*0010*/  S2R R2, SR_TID.X ;  /* 0x0000000000027919 */ /* 0x000e2e0000002100 */
[----:B------:R-:W1:Y:S02]  /*0020*/  S2UR UR4, SR_CTAID.X ;  /* 0x00000000000479c3 */ /* 0x000e640000002500 */
[----:B-1----:R-:W-:Y:S01]  /*0030*/  USHF.L.U32 UR5, UR4, 0x2, URZ ;  /* 0x0000000204057899 */ /* 0x002fe200080006ff */
[----:B0-----:R-:W-:-:S05]  /*0040*/  SHF.R.U32.HI R0, RZ, 0x3, R2 ;  /* 0x00000003ff007819 */ /* 0x001fca0000011602 */
[----:B------:R-:W-:-:S04]  /*0050*/  LOP3.LUT R0, R0, UR5, RZ, 0xfc, !PT ;  /* 0x0000000500007c12 */ /* 0x000fc8000f8efcff */
[----:B------:R-:W-:-:S13]  /*0060*/  ISETP.GT.U32.AND P0, PT, R0, 0x4a, PT ;  /* 0x0000004a0000780c */ /* 0x000fda0003f04070 */
[----:B------:R-:W-:Y:S05]  /*0070*/  @P0 EXIT ;  /* 0x000000000000094d */ /* 0x000fea0003800000 */
[----:B------:R-:W0:Y:S01]  /*0080*/  LDC.64 R4, c[0x0][0x398] ;  /* 0x0000e600ff047b82 */ /* 0x000e220000000a00 */
[----:B------:R-:W-:Y:S01]  /*0090*/  USHF.L.U32 UR5, UR4, 0x4, URZ ;  /* 0x0000000404057899 */ /* 0x000fe200080006ff */
[----:B------:R-:W-:Y:S01]  /*00a0*/  SHF.R.U32.HI R0, RZ, 0x1, R2 ;  /* 0x00000001ff007819 */ /* 0x000fe20000011602 */
[----:B------:R-:W1:Y:S04]  /*00b0*/  LDCU.64 UR6, c[0x0][0x358] ;  /* 0x00006b00ff0677ac */ /* 0x000e680008000a00 */
[----:B------:R-:W-:Y:S01]  /*00c0*/  LOP3.LUT R0, R0, UR5, RZ, 0xfc, !PT ;  /* 0x0000000500007c12 */ /* 0x000fe2000f8efcff */
[----:B------:R-:W2:Y:S01]  /*00d0*/  LDC.64 R6, c[0x0][0x388] ;  /* 0x0000e200ff067b82 */ /* 0x000ea20000000a00 */
[----:B------:R-:W-:-:S03]  /*00e0*/  USHF.L.U32 UR4, UR4, 0x5, URZ ;  /* 0x0000000504047899 */ /* 0x000fc600080006ff */
[----:B------:R-:W-:-:S03]  /*00f0*/  IMAD.HI.U32 R0, R0, 0x66666667, RZ ;  /* 0x6666666700007827 */ /* 0x000fc600078e00ff */
[----:B------:R-:W-:Y:S01]  /*0100*/  LOP3.LUT R2, R2, UR4, RZ, 0xfc, !PT ;  /* 0x0000000402027c12 */ /* 0x000fe2000f8efcff */
[----:B------:R-:W3:Y:S01]  /*0110*/  LDC.64 R8, c[0x0][0x380] ;  /* 0x0000e000ff087b82 */ /* 0x000ee20000000a00 */
[----:B------:R-:W-:-:S03]  /*0120*/  SHF.R.U32.HI R3, RZ, 0x1, R0 ;  /* 0x00000001ff037819 */ /* 0x000fc60000011600 */
[----:B0-----:R-:W-:-:S06]  /*0130*/  IMAD.WIDE.U32 R4, R2, 0x4, R4 ;  /* 0x0000000402047825 */ /* 0x001fcc00078e0004 */
[----:B-1----:R-:W4:Y:S01]  /*0140*/  LDG.E.CONSTANT R4, desc[UR6][R4.64] ;  /* 0x0000000604047981 */ /* 0x002f22000c1e9900 */
[----:B--2---:R-:W-:-:S06]  /*0150*/  IMAD.WIDE.U32 R6, R3, 0x4, R6 ;  /* 0x0000000403067825 */ /* 0x004fcc00078e0006 */
[----:B------:R-:W4:Y:S01]  /*0160*/  LDG.E.CONSTANT R7, desc[UR6][R6.64] ;  /* 0x0000000606077981 */ /* 0x000f22000c1e9900 */
[----:B---3--:R-:W-:-:S06]  /*0170*/  IMAD.WIDE.U32 R8, R3, 0x4, R8 ;  /* 0x0000000403087825 */ /* 0x008fcc00078e0008 */
[----:B------:R-:W2:Y:S01]  /*0180*/  LDG.E.CONSTANT R9, desc[UR6][R8.64] ;  /* 0x0000000608097981 */ /* 0x000ea2000c1e9900 */
[----:B------:R-:W-:Y:S01]  /*0190*/  BSSY.RECONVERGENT B0, `(.L_x_1) ;  /* 0x0000012000007945 */ /* 0x000fe20003800200 */
[----:B----4-:R-:W-:-:S04]  /*01a0*/  FADD R0, R4, -R7 ;  /* 0x8000000704007221 */ /* 0x010fc80000000000 */
[----:B------:R-:W-:-:S05]  /*01b0*/  FMUL R3, R0, 1.4426950216293334961 ;  /* 0x3fb8aa3b00037820 */ /* 0x000fca0000400000 */
[----:B------:R-:W-:Y:S01]  /*01c0*/  FSETP.GEU.AND P0, PT, R3, -126, PT ;  /* 0xc2fc00000300780b */ /* 0x000fe20003f0e000 */
[----:B--2---:R-:W0:-:S12]  /*01d0*/  MUFU.RCP R10, R9 ;  /* 0x00000009000a7308 */ /* 0x004e180000001000 */
[----:B------:R-:W-:-:S04]  /*01e0*/  @!P0 FMUL R3, R3, 0.5 ;  /* 0x3f00000003038820 */ /* 0x000fc80000400000 */
[----:B------:R-:W1:Y:S01]  /*01f0*/  MUFU.EX2 R0, R3 ;  /* 0x0000000300007308 */ /* 0x000e620000000800 */
[----:B0-----:R-:W-:-:S04]  /*0200*/  FFMA R11, -R9, R10, 1 ;  /* 0x3f800000090b7423 */ /* 0x001fc8000000010a */
[----:B------:R-:W-:Y:S01]  /*0210*/  FFMA R11, R10, R11, R10 ;  /* 0x0000000b0a0b7223 */ /* 0x000fe2000000000a */
[----:B-1----:R-:W-:-:S04]  /*0220*/  @!P0 FMUL R0, R0, R0 ;  /* 0x0000000000008220 */ /* 0x002fc80000400000 */
[----:B------:R-:W0:Y:S01]  /*0230*/  FCHK P0, R0, R9 ;  /* 0x0000000900007302 */ /* 0x000e220000000000 */
[----:B------:R-:W-:-:S04]  /*0240*/  FFMA R4, R0, R11, RZ ;  /* 0x0000000b00047223 */ /* 0x000fc800000000ff */
[----:B------:R-:W-:-:S04]  /*0250*/  FFMA R5, -R9, R4, R0 ;  /* 0x0000000409057223 */ /* 0x000fc80000000100 */
[----:B------:R-:W-:Y:S01]  /*0260*/  FFMA R11, R11, R5, R4 ;  /* 0x000000050b0b7223 */ /* 0x000fe20000000004 */
[----:B0-----:R-:W-:Y:S06]  /*0270*/  @!P0 BRA `(.L_x_2) ;  /* 0x00000000000c8947 */ /* 0x001fec0003800000 */
[----:B------:R-:W-:-:S07]  /*0280*/  MOV R10, 0x2a0 ;  /* 0x000002a0000a7802 */ /* 0x000fce0000000f00 */
[----:B------:R-:W-:Y:S05]  /*0290*/  CALL.REL.NOINC `($__internal_0_$__cuda_sm3x_div_rn_noftz_f32_slowpath) ;  /* 0x0000000000187944 */ /* 0x000fea0003c00000 */
[----:B------:R-:W-:-:S07]  /*02a0*/  IMAD.MOV.U32 R11, RZ, RZ, R3 ;  /* 0x000000ffff0b7224 */ /* 0x000fce00078e0003 */
.L_x_2:
[----:B------:R-:W-:Y:S05]  /*02b0*/  BSYNC.RECONVERGENT B0 ;  /* 0x0000000000007941 */ /* 0x000fea0003800200 */
.L_x_1:
[----:B------:R-:W0:Y:S02]  /*02c0*/  LDC.64 R4, c[0x0][0x390] ;  /* 0x0000e400ff047b82 */ /* 0x000e240000000a00 */
[----:B0-----:R-:W-:-:S05]  /*02d0*/  IMAD.WIDE.U32 R2, R2, 0x4, R4 ;  /* 0x0000000402027825 */ /* 0x001fca00078e0004 */
[----:B------:R-:W-:Y:S01]  /*02e0*/  STG.E desc[UR6][R2.64], R11 ;  /* 0x0000000b02007986 */ /* 0x000fe2000c101906 */
[----:B------:R-:W-:Y:S05]  /*02f0*/  EXIT ;  /* 0x000000000000794d */ /* 0x000fea0003800000 */
        .weak           $__internal_0_$__cuda_sm3x_div_rn_noftz_f32_slowpath
        .type           $__internal_0_$__cuda_sm3x_div_rn_noftz_f32_slowpath,@function
        .size           $__internal_0_$__cuda_sm3x_div_rn_noftz_f32_slowpath,(.L_x_16 - $__internal_0_$__cuda_sm3x_div_rn_noftz_f32_slowpath)
$__internal_0_$__cuda_sm3x_div_rn_noftz_f32_slowpath:
[----:B------:R-:W-:Y:S01]  /*0300*/  SHF.R.U32.HI R4, RZ, 0x17, R9 ;  /* 0x00000017ff047819 */ /* 0x000fe20000011609 */
[----:B------:R-:W-:Y:S01]  /*0310*/  BSSY.RECONVERGENT B1, `(.L_x_3) ;  /* 0x0000064000017945 */ /* 0x000fe20003800200 */
[--C-:B------:R-:W-:Y:S01]  /*0320*/  SHF.R.U32.HI R3, RZ, 0x17, R0.reuse ;  /* 0x00000017ff037819 */ /* 0x100fe20000011600 */
[----:B------:R-:W-:Y:S01]  /*0330*/  IMAD.MOV.U32 R6, RZ, RZ, R0 ;  /* 0x000000ffff067224 */ /* 0x000fe200078e0000 */
[----:B------:R-:W-:Y:S02]  /*0340*/  LOP3.LUT R5, R4, 0xff, RZ, 0xc0, !PT ;  /* 0x000000ff04057812 */ /* 0x000fe400078ec0ff */
[----:B------:R-:W-:-:S03]  /*0350*/  LOP3.LUT R4, R3, 0xff, RZ, 0xc0, !PT ;  /* 0x000000ff03047812 */ /* 0x000fc600078ec0ff */
[----:B------:R-:W-:Y:S02]  /*0360*/  VIADD R11, R5, 0xffffffff ;  /* 0xffffffff050b7836 */ /* 0x000fe40000000000 */
[----:B------:R-:W-:-:S03]  /*0370*/  VIADD R8, R4, 0xffffffff ;  /* 0xffffffff04087836 */ /* 0x000fc60000000000 */
[----:B------:R-:W-:-:S04]  /*0380*/  ISETP.GT.U32.AND P0, PT, R11, 0xfd, PT ;  /* 0x000000fd0b00780c */ /* 0x000fc80003f04070 */
[----:B------:R-:W-:-:S13]  /*0390*/  ISETP.GT.U32.OR P0, PT, R8, 0xfd, P0 ;  /* 0x000000fd0800780c */ /* 0x000fda0000704470 */
[----:B------:R-:W-:Y:S01]  /*03a0*/  @!P0 IMAD.MOV.U32 R7, RZ, RZ, RZ ;  /* 0x000000ffff078224 */ /* 0x000fe200078e00ff */
[----:B------:R-:W-:Y:S06]  /*03b0*/  @!P0 BRA `(.L_x_4) ;  /* 0x0000000000608947 */ /* 0x000fec0003800000 */
[----:B------:R-:W-:Y:S01]  /*03c0*/  FSETP.GTU.FTZ.AND P0, PT, |R0|, +INF , PT ;  /* 0x7f8000000000780b */ /* 0x000fe20003f1c200 */
[----:B------:R-:W-:Y:S01]  /*03d0*/  IMAD.MOV.U32 R3, RZ, RZ, R9 ;  /* 0x000000ffff037224 */ /* 0x000fe200078e0009 */
[----:B------:R-:W-:-:S04]  /*03e0*/  FSETP.GTU.FTZ.AND P1, PT, |R9|, +INF , PT ;  /* 0x7f8000000900780b */ /* 0x000fc80003f3c200 */
[----:B------:R-:W-:-:S13]  /*03f0*/  PLOP3.LUT P0, PT, P0, P1, PT, 0xf8, 0x8f ;  /* 0x00000000008f781c */ /* 0x000fda0000703f70 */
[----:B------:R-:W-:Y:S05]  /*0400*/  @P0 BRA `(.L_x_5) ;  /* 0x00000004004c0947 */ /* 0x000fea0003800000 */
[----:B------:R-:W-:-:S13]  /*0410*/  LOP3.LUT P0, RZ, R9, 0x7fffffff, R6, 0xc8, !PT ;  /* 0x7fffffff09ff7812 */ /* 0x000fda000780c806 */
[----:B------:R-:W-:Y:S05]  /*0420*/  @!P0 BRA `(.L_x_6) ;  /* 0x00000004003c8947 */ /* 0x000fea0003800000 */
[C---:B------:R-:W-:Y:S02]  /*0430*/  FSETP.NEU.FTZ.AND P2, PT, |R0|.reuse, +INF , PT ;  /* 0x7f8000000000780b */ /* 0x040fe40003f5d200 */
[----:B------:R-:W-:Y:S02]  /*0440*/  FSETP.NEU.FTZ.AND P1, PT, |R3|, +INF , PT ;  /* 0x7f8000000300780b */ /* 0x000fe40003f3d200 */
[----:B------:R-:W-:-:S11]  /*0450*/  FSETP.NEU.FTZ.AND P0, PT, |R0|, +INF , PT ;  /* 0x7f8000000000780b */ /* 0x000fd60003f1d200 */
[----:B------:R-:W-:Y:S05]  /*0460*/  @!P1 BRA !P2, `(.L_x_6) ;  /* 0x00000004002c9947 */ /* 0x000fea0005000000 */
[----:B------:R-:W-:-:S04]  /*0470*/  LOP3.LUT P2, RZ, R6, 0x7fffffff, RZ, 0xc0, !PT ;  /* 0x7fffffff06ff7812 */ /* 0x000fc8000784c0ff */
[----:B------:R-:W-:-:S13]  /*0480*/  PLOP3.LUT P1, PT, P1, P2, PT, 0x2f, 0xf2 ;  /* 0x0000000000f2781c */ /* 0x000fda0000f24577 */
[----:B------:R-:W-:Y:S05]  /*0490*/  @P1 BRA `(.L_x_7) ;  /* 0x0000000400181947 */ /* 0x000fea0003800000 */
[----:B------:R-:W-:-:S04]  /*04a0*/  LOP3.LUT P1, RZ, R9, 0x7fffffff, RZ, 0xc0, !PT ;  /* 0x7fffffff09ff7812 */ /* 0x000fc8000782c0ff */
[----:B------:R-:W-:-:S13]  /*04b0*/  PLOP3.LUT P0, PT, P0, P1, PT, 0x2f, 0xf2 ;  /* 0x0000000000f2781c */ /* 0x000fda0000702577 */
[----:B------:R-:W-:Y:S05]  /*04c0*/  @P0 BRA `(.L_x_8) ;  /* 0x0000000400000947 */ /* 0x000fea0003800000 */
[----:B------:R-:W-:Y:S02]  /*04d0*/  ISETP.GE.AND P0, PT, R8, RZ, PT ;  /* 0x000000ff0800720c */ /* 0x000fe40003f06270 */
[----:B------:R-:W-:-:S11]  /*04e0*/  ISETP.GE.AND P1, PT, R11, RZ, PT ;  /* 0x000000ff0b00720c */ /* 0x000fd60003f26270 */
[----:B------:R-:W-:Y:S02]  /*04f0*/  @P0 IMAD.MOV.U32 R7, RZ, RZ, RZ ;  /* 0x000000ffff070224 */ /* 0x000fe400078e00ff */
[----:B------:R-:W-:Y:S01]  /*0500*/  @!P0 FFMA R6, R0, 1.84467440737095516160e+19, RZ ;  /* 0x5f80000000068823 */ /* 0x000fe200000000ff */
[----:B------:R-:W-:Y:S02]  /*0510*/  @!P0 IMAD.MOV.U32 R7, RZ, RZ, -0x40 ;  /* 0xffffffc0ff078424 */ /* 0x000fe400078e00ff */
[----:B------:R-:W-:Y:S02]  /*0520*/  @!P1 FFMA R9, R3, 1.84467440737095516160e+19, RZ ;  /* 0x5f80000003099823 */ /* 0x000fe400000000ff */
[----:B------:R-:W-:-:S07]  /*0530*/  @!P1 VIADD R7, R7, 0x40 ;  /* 0x0000004007079836 */ /* 0x000fce0000000000 */
.L_x_4:
[----:B------:R-:W-:Y:S01]  /*0540*/  LEA R0, R5, 0xc0800000, 0x17 ;  /* 0xc080000005007811 */ /* 0x000fe200078eb8ff */
[----:B------:R-:W-:Y:S01]  /*0550*/  VIADD R4, R4, 0xffffff81 ;  /* 0xffffff8104047836 */ /* 0x000fe20000000000 */
[----:B------:R-:W-:Y:S03]  /*0560*/  BSSY.RECONVERGENT B2, `(.L_x_9) ;  /* 0x0000035000027945 */ /* 0x000fe60003800200 */
[----:B------:R-:W-:Y:S02]  /*0570*/  IMAD.IADD R9, R9, 0x1, -R0 ;  /* 0x0000000109097824 */ /* 0x000fe400078e0a00 */
[C---:B------:R-:W-:Y:S01]  /*0580*/  IMAD R0, R4.reuse, -0x800000, R6 ;  /* 0xff80000004007824 */ /* 0x040fe200078e0206 */
[----:B------:R-:W-:Y:S01]  /*0590*/  IADD3 R4, PT, PT, R4, 0x7f, -R5 ;  /* 0x0000007f04047810 */ /* 0x000fe20007ffe805 */
[----:B------:R-:W0:Y:S01]  /*05a0*/  MUFU.RCP R3, R9 ;  /* 0x0000000900037308 */ /* 0x000e220000001000 */
[----:B------:R-:W-:-:S03]  /*05b0*/  FADD.FTZ R11, -R9, -RZ ;  /* 0x800000ff090b7221 */ /* 0x000fc60000010100 */
[----:B------:R-:W-:Y:S02]  /*05c0*/  IMAD.IADD R4, R4, 0x1, R7 ;  /* 0x0000000104047824 */ /* 0x000fe400078e0207 */
[----:B0-----:R-:W-:-:S04]  /*05d0*/  FFMA R8, R3, R11, 1 ;  /* 0x3f80000003087423 */ /* 0x001fc8000000000b */
[----:B------:R-:W-:-:S04]  /*05e0*/  FFMA R8, R3, R8, R3 ;  /* 0x0000000803087223 */ /* 0x000fc80000000003 */
[----:B------:R-:W-:-:S04]  /*05f0*/  FFMA R3, R0, R8, RZ ;  /* 0x0000000800037223 */ /* 0x000fc800000000ff */
[----:B------:R-:W-:-:S04]  /*0600*/  FFMA R6, R11, R3, R0 ;  /* 0x000000030b067223 */ /* 0x000fc80000000000 */
[----:B------:R-:W-:-:S04]  /*0610*/  FFMA R13, R8, R6, R3 ;  /* 0x00000006080d7223 */ /* 0x000fc80000000003 */
[----:B------:R-:W-:-:S04]  /*0620*/  FFMA R6, R11, R13, R0 ;  /* 0x0000000d0b067223 */ /* 0x000fc80000000000 */
[----:B------:R-:W-:-:S05]  /*0630*/  FFMA R3, R8, R6, R13 ;  /* 0x0000000608037223 */ /* 0x000fca000000000d */
[----:B------:R-:W-:-:S04]  /*0640*/  SHF.R.U32.HI R0, RZ, 0x17, R3 ;  /* 0x00000017ff007819 */ /* 0x000fc80000011603 */
[----:B------:R-:W-:-:S05]  /*0650*/  LOP3.LUT R0, R0, 0xff, RZ, 0xc0, !PT ;  /* 0x000000ff00007812 */ /* 0x000fca00078ec0ff */
[----:B------:R-:W-:-:S04]  /*0660*/  IMAD.IADD R9, R0, 0x1, R4 ;  /* 0x0000000100097824 */ /* 0x000fc800078e0204 */
[----:B------:R-:W-:-:S05]  /*0670*/  VIADD R0, R9, 0xffffffff ;  /* 0xffffffff09007836 */ /* 0x000fca0000000000 */
[----:B------:R-:W-:-:S13]  /*0680*/  ISETP.GE.U32.AND P0, PT, R0, 0xfe, PT ;  /* 0x000000fe0000780c */ /* 0x000fda0003f06070 */
[----:B------:R-:W-:Y:S05]  /*0690*/  @!P0 BRA `(.L_x_10) ;  /* 0x0000000000808947 */ /* 0x000fea0003800000 */
[----:B------:R-:W-:-:S13]  /*06a0*/  ISETP.GT.AND P0, PT, R9, 0xfe, PT ;  /* 0x000000fe0900780c */ /* 0x000fda0003f04270 */
[----:B------:R-:W-:Y:S05]  /*06b0*/  @P0 BRA `(.L_x_11) ;  /* 0x00000000006c0947 */ /* 0x000fea0003800000 */
[----:B------:R-:W-:-:S13]  /*06c0*/  ISETP.GE.AND P0, PT, R9, 0x1, PT ;  /* 0x000000010900780c */ /* 0x000fda0003f06270 */
[----:B------:R-:W-:Y:S05]  /*06d0*/  @P0 BRA `(.L_x_12) ;  /* 0x0000000000740947 */ /* 0x000fea0003800000 */
[----:B------:R-:W-:Y:S02]  /*06e0*/  ISETP.GE.AND P0, PT, R9, -0x18, PT ;  /* 0xffffffe80900780c */ /* 0x000fe40003f06270 */
[----:B------:R-:W-:-:S11]  /*06f0*/  LOP3.LUT R3, R3, 0x80000000, RZ, 0xc0, !PT ;  /* 0x8000000003037812 */ /* 0x000fd600078ec0ff */
[----:B------:R-:W-:Y:S05]  /*0700*/  @!P0 BRA `(.L_x_12) ;  /* 0x0000000000688947 */ /* 0x000fea0003800000 */
[CCC-:B------:R-:W-:Y:S01]  /*0710*/  FFMA.RZ R0, R8.reuse, R6.reuse, R13.reuse ;  /* 0x0000000608007223 */ /* 0x1c0fe2000000c00d */
[C---:B------:R-:W-:Y:S02]  /*0720*/  VIADD R7, R9.reuse, 0x20 ;  /* 0x0000002009077836 */ /* 0x040fe40000000000 */
[-CC-:B------:R-:W-:Y:S01]  /*0730*/  FFMA.RM R5, R8, R6.reuse, R13.reuse ;  /* 0x0000000608057223 */ /* 0x180fe2000000400d */
[C---:B------:R-:W-:Y:S02]  /*0740*/  ISETP.NE.AND P2, PT, R9.reuse, RZ, PT ;  /* 0x000000ff0900720c */ /* 0x040fe40003f45270 */
[----:B------:R-:W-:Y:S01]  /*0750*/  LOP3.LUT R4, R0, 0x7fffff, RZ, 0xc0, !PT ;  /* 0x007fffff00047812 */ /* 0x000fe200078ec0ff */
[----:B------:R-:W-:Y:S01]  /*0760*/  FFMA.RP R0, R8, R6, R13 ;  /* 0x0000000608007223 */ /* 0x000fe2000000800d */
[----:B------:R-:W-:Y:S01]  /*0770*/  IMAD.MOV R6, RZ, RZ, -R9 ;  /* 0x000000ffff067224 */ /* 0x000fe200078e0a09 */
[----:B------:R-:W-:Y:S02]  /*0780*/  ISETP.NE.AND P1, PT, R9, RZ, PT ;  /* 0x000000ff0900720c */ /* 0x000fe40003f25270 */
[----:B------:R-:W-:-:S02]  /*0790*/  LOP3.LUT R4, R4, 0x800000, RZ, 0xfc, !PT ;  /* 0x0080000004047812 */ /* 0x000fc400078efcff */
[----:B------:R-:W-:Y:S02]  /*07a0*/  FSETP.NEU.FTZ.AND P0, PT, R0, R5, PT ;  /* 0x000000050000720b */ /* 0x000fe40003f1d000 */
[----:B------:R-:W-:Y:S02]  /*07b0*/  SHF.L.U32 R7, R4, R7, RZ ;  /* 0x0000000704077219 */ /* 0x000fe400000006ff */
[----:B------:R-:W-:Y:S02]  /*07c0*/  SEL R5, R6, RZ, P2 ;  /* 0x000000ff06057207 */ /* 0x000fe40001000000 */
[----:B------:R-:W-:Y:S02]  /*07d0*/  ISETP.NE.AND P1, PT, R7, RZ, P1 ;  /* 0x000000ff0700720c */ /* 0x000fe40000f25270 */
[----:B------:R-:W-:Y:S02]  /*07e0*/  SHF.R.U32.HI R5, RZ, R5, R4 ;  /* 0x00000005ff057219 */ /* 0x000fe40000011604 */
[----:B------:R-:W-:-:S02]  /*07f0*/  PLOP3.LUT P0, PT, P0, P1, PT, 0xf8, 0x8f ;  /* 0x00000000008f781c */ /* 0x000fc40000703f70 */
[----:B------:R-:W-:Y:S02]  /*0800*/  SHF.R.U32.HI R7, RZ, 0x1, R5 ;  /* 0x00000001ff077819 */ /* 0x000fe40000011605 */
[----:B------:R-:W-:-:S04]  /*0810*/  SEL R0, RZ, 0x1, !P0 ;  /* 0x00000001ff007807 */ /* 0x000fc80004000000 */
[----:B------:R-:W-:-:S04]  /*0820*/  LOP3.LUT R0, R0, 0x1, R7, 0xf8, !PT ;  /* 0x0000000100007812 */ /* 0x000fc800078ef807 */
[----:B------:R-:W-:-:S05]  /*0830*/  LOP3.LUT R0, R0, R5, RZ, 0xc0, !PT ;  /* 0x0000000500007212 */ /* 0x000fca00078ec0ff */
[----:B------:R-:W-:-:S05]  /*0840*/  IMAD.IADD R0, R7, 0x1, R0 ;  /* 0x0000000107007824 */ /* 0x000fca00078e0200 */
[----:B------:R-:W-:Y:S01]  /*0850*/  LOP3.LUT R3, R0, R3, RZ, 0xfc, !PT ;  /* 0x0000000300037212 */ /* 0x000fe200078efcff */
[----:B------:R-:W-:Y:S06]  /*0860*/  BRA `(.L_x_12) ;  /* 0x0000000000107947 */ /* 0x000fec0003800000 */
.L_x_11:
[----:B------:R-:W-:-:S04]  /*0870*/  LOP3.LUT R3, R3, 0x80000000, RZ, 0xc0, !PT ;  /* 0x8000000003037812 */ /* 0x000fc800078ec0ff */
[----:B------:R-:W-:Y:S01]  /*0880*/  LOP3.LUT R3, R3, 0x7f800000, RZ, 0xfc, !PT ;  /* 0x7f80000003037812 */ /* 0x000fe200078efcff */
[----:B------:R-:W-:Y:S06]  /*0890*/  BRA `(.L_x_12) ;  /* 0x0000000000047947 */ /* 0x000fec0003800000 */
.L_x_10:
[----:B------:R-:W-:-:S07]  /*08a0*/  IMAD R3, R4, 0x800000, R3 ;  /* 0x0080000004037824 */ /* 0x000fce00078e0203 */
.L_x_12:
[----:B------:R-:W-:Y:S05]  /*08b0*/  BSYNC.RECONVERGENT B2 ;  /* 0x0000000000027941 */ /* 0x000fea0003800200 */
.L_x_9:
[----:B------:R-:W-:Y:S05]  /*08c0*/  BRA `(.L_x_13) ;  /* 0x0000000000207947 */ /* 0x000fea0003800000 */
.L_x_8:
[----:B------:R-:W-:-:S04]  /*08d0*/  LOP3.LUT R3, R9, 0x80000000, R6, 0x48, !PT ;  /* 0x8000000009037812 */ /* 0x000fc800078e4806 */
[----:B------:R-:W-:Y:S01]  /*08e0*/  LOP3.LUT R3, R3, 0x7f800000, RZ, 0xfc, !PT ;  /* 0x7f80000003037812 */ /* 0x000fe200078efcff */
[----:B------:R-:W-:Y:S06]  /*08f0*/  BRA `(.L_x_13) ;  /* 0x0000000000147947 */ /* 0x000fec0003800000 */
.L_x_7:
[----:B------:R-:W-:Y:S01]  /*0900*/  LOP3.LUT R3, R9, 0x80000000, R6, 0x48, !PT ;  /* 0x8000000009037812 */ /* 0x000fe200078e4806 */
[----:B------:R-:W-:Y:S06]  /*0910*/  BRA `(.L_x_13) ;  /* 0x00000000000c7947 */ /* 0x000fec0003800000 */
.L_x_6:
[----:B------:R-:W0:Y:S01]  /*0920*/  MUFU.RSQ R3, -QNAN ;  /* 0xffc0000000037908 */ /* 0x000e220000001400 */
[----:B------:R-:W-:Y:S05]  /*0930*/  BRA `(.L_x_13) ;  /* 0x0000000000047947 */ /* 0x000fea0003800000 */
.L_x_5:
[----:B------:R-:W-:-:S07]  /*0940*/  FADD.FTZ R3, R0, R3 ;  /* 0x0000000300037221 */ /* 0x000fce0000010000 */
.L_x_13:
[----:B------:R-:W-:Y:S05]  /*0950*/  BSYNC.RECONVERGENT B1 ;  /* 0x0000000000017941 */ /* 0x000fea0003800200 */
.L_x_3:
[----:B------:R-:W-:Y:S02]  /*0960*/  IMAD.MOV.U32 R4, RZ, RZ, R10 ;  /* 0x000000ffff047224 */ /* 0x000fe400078e000a */
[----:B------:R-:W-:-:S04]  /*0970*/  IMAD.MOV.U32 R5, RZ, RZ, 0x0 ;  /* 0x00000000ff057424 */ /* 0x000fc800078e00ff */
[----:B0-----:R-:W-:Y:S05]  /*0980*/  RET.REL.NODEC R4 `(default_function_kernel_2) ;  /* 0xfffffff4049c7950 */ /* 0x001fea0003c3ffff */
.L_x_14:
        /* <DEDUP_REMOVED lines=15> */
.L_x_16:


//--------------------- .text.default_function_kernel_1 --------------------------
	.section	.text.default_function_kernel_1,"ax",@progbits
	.align	128
        .global         default_function_kernel_1
        .type           default_function_kernel_1,@function
        .size           default_function_kernel_1,(.L_x_19 - default_function_kernel_1)
        .other          default_function_kernel_1,@"STO_CUDA_ENTRY STV_DEFAULT"
default_function_kernel_1:
.text.default_function_kernel_1:
[----:B------:R-:W-:Y:S01]  /*0000*/  LDC R1, c[0x0][0x37c] ;  /* 0x0000df00ff017b82 */ /* 0x000fe20000000800 */
[----:B------:R-:W0:Y:S07]  /*0010*/  S2R R0, SR_CTAID.X ;  /* 0x0000000000007919 */ /* 0x000e2e0000002500 */
[----:B------:R-:W1:Y:S01]  /*0020*/  LDC.64 R8, c[0x0][0x388] ;  /* 0x0000e200ff087b82 */ /* 0x000e620000000a00 */
[----:B------:R-:W2:Y:S07]  /*0030*/  LDCU.64 UR4, c[0x0][0x358] ;  /* 0x00006b00ff0477ac */ /* 0x000eae0008000a00 */
[----:B------:R-:W3:Y:S01]  /*0040*/  LDC.64 R10, c[0x0][0x390] ;  /* 0x0000e400ff0a7b82 */ /* 0x000ee20000000a00 */
[----:B0-----:R-:W-:-:S02]  /*0050*/  IMAD R3, R0, 0xa, RZ ;  /* 0x0000000a00037824 */ /* 0x001fc400078e02ff */
[----:B-1----:R-:W-:-:S04]  /*0060*/  IMAD.WIDE.U32 R8, R0, 0x4, R8 ;  /* 0x0000000400087825 */ /* 0x002fc800078e0008 */
[----:B---3--:R-:W-:Y:S01]  /*0070*/  IMAD.WIDE.U32 R10, R3, 0x4, R10 ;  /* 0x00000004030a7825 */ /* 0x008fe200078e000a */
[----:B--2---:R-:W2:Y:S04]  /*0080*/  LDG.E.CONSTANT R2, desc[UR4][R8.64] ;  /* 0x0000000408027981 */ /* 0x004ea8000c1e9900 */
[----:B------:R-:W2:Y:S04]  /*0090*/  LDG.E.CONSTANT R13, desc[UR4][R10.64] ;  /* 0x000000040a0d7981 */ /* 0x000ea8000c1e9900 */
[----:B------:R-:W3:Y:S04]  /*00a0*/  LDG.E.CONSTANT R15, desc[UR4][R10.64+0x4] ;  /* 0x000004040a0f7981 */ /* 0x000ee8000c1e9900 */
[----:B------:R-:W4:Y:S04]  /*00b0*/  LDG.E.CONSTANT R17, desc[UR4][R10.64+0x8] ;  /* 0x000008040a117981 */ /* 0x000f28000c1e9900 */
[----:B------:R-:W5:Y:S04]  /*00c0*/  LDG.E.CONSTANT R19, desc[UR4][R10.64+0xc] ;  /* 0x00000c040a137981 */ /* 0x000f68000c1e9900 */
[----:B------:R-:W5:Y:S04]  /*00d0*/  LDG.E.CONSTANT R21, desc[UR4][R10.64+0x10] ;  /* 0x000010040a157981 */ /* 0x000f68000c1e9900 */
[----:B------:R-:W5:Y:S04]  /*00e0*/  LDG.E.CONSTANT R23, desc[UR4][R10.64+0x14] ;  /* 0x000014040a177981 */ /* 0x000f68000c1e9900 */
[----:B------:R-:W5:Y:S04]  /*00f0*/  LDG.E.CONSTANT R25, desc[UR4][R10.64+0x18] ;  /* 0x000018040a197981 */ /* 0x000f68000c1e9900 */
[----:B------:R-:W5:Y:S04]  /*0100*/  LDG.E.CONSTANT R5, desc[UR4][R10.64+0x1c] ;  /* 0x00001c040a057981 */ /* 0x000f68000c1e9900 */
[----:B------:R-:W5:Y:S04]  /*0110*/  LDG.E.CONSTANT R3, desc[UR4][R10.64+0x20] ;  /* 0x000020040a037981 */ /* 0x000f68000c1e9900 */
[----:B------:R-:W5:Y:S01]  /*0120*/  LDG.E.CONSTANT R7, desc[UR4][R10.64+0x24] ;  /* 0x000024040a077981 */ /* 0x000f62000c1e9900 */
[----:B--2---:R-:W-:-:S04]  /*0130*/  FADD R13, -R2, R13 ;  /* 0x0000000d020d7221 */ /* 0x004fc80000000100 */
[----:B------:R-:W-:Y:S01]  /*0140*/  FMUL R13, R13, 1.4426950216293334961 ;  /* 0x3fb8aa3b0d0d7820 */ /* 0x000fe20000400000 */
[C---:B---3--:R-:W-:Y:S01]  /*0150*/  FADD R15, -R2.reuse, R15 ;  /* 0x0000000f020f7221 */ /* 0x048fe20000000100 */
[----:B----4-:R-:W-:-:S03]  /*0160*/  FADD R17, -R2, R17 ;  /* 0x0000001102117221 */ /* 0x010fc60000000100 */
[----:B------:R-:W-:Y:S01]  /*0170*/  FSETP.GEU.AND P1, PT, R13, -126, PT ;  /* 0xc2fc00000d00780b */ /* 0x000fe20003f2e000 */
[----:B------:R-:W-:Y:S01]  /*0180*/  FMUL R15, R15, 1.4426950216293334961 ;  /* 0x3fb8aa3b0f0f7820 */ /* 0x000fe20000400000 */
[----:B------:R-:W-:Y:S01]  /*0190*/  FMUL R17, R17, 1.4426950216293334961 ;  /* 0x3fb8aa3b11117820 */ /* 0x000fe20000400000 */
[----:B-----5:R-:W-:-:S03]  /*01a0*/  FADD R19, -R2, R19 ;  /* 0x0000001302137221 */ /* 0x020fc60000000100 */
[----:B------:R-:W-:Y:S01]  /*01b0*/  FSETP.GEU.AND P6, PT, R15, -126, PT ;  /* 0xc2fc00000f00780b */ /* 0x000fe20003fce000 */
[C---:B------:R-:W-:Y:S01]  /*01c0*/  FADD R21, -R2.reuse, R21 ;  /* 0x0000001502157221 */ /* 0x040fe20000000100 */
[----:B------:R-:W-:Y:S01]  /*01d0*/  FSETP.GEU.AND P5, PT, R17, -126, PT ;  /* 0xc2fc00001100780b */ /* 0x000fe20003fae000 */
[----:B------:R-:W-:Y:S02]  /*01e0*/  FMUL R19, R19, 1.4426950216293334961 ;  /* 0x3fb8aa3b13137820 */ /* 0x000fe40000400000 */
[----:B------:R-:W-:Y:S01]  /*01f0*/  FMUL R21, R21, 1.4426950216293334961 ;  /* 0x3fb8aa3b15157820 */ /* 0x000fe20000400000 */
[C---:B------:R-:W-:Y:S01]  /*0200*/  FADD R23, -R2.reuse, R23 ;  /* 0x0000001702177221 */ /* 0x040fe20000000100 */
[----:B------:R-:W-:Y:S01]  /*0210*/  @!P1 FMUL R13, R13, 0.5 ;  /* 0x3f0000000d0d9820 */ /* 0x000fe20000400000 */
[----:B------:R-:W-:Y:S01]  /*0220*/  FSETP.GEU.AND P0, PT, R19, -126, PT ;  /* 0xc2fc00001300780b */ /* 0x000fe20003f0e000 */
[----:B------:R-:W-:Y:S01]  /*0230*/  FADD R25, -R2, R25 ;  /* 0x0000001902197221 */ /* 0x000fe20000000100 */
[----:B------:R-:W-:Y:S01]  /*0240*/  FMUL R23, R23, 1.4426950216293334961 ;  /* 0x3fb8aa3b17177820 */ /* 0x000fe20000400000 */
[----:B------:R-:W-:-:S02]  /*0250*/  FSETP.GEU.AND P4, PT, R21, -126, PT ;  /* 0xc2fc00001500780b */ /* 0x000fc40003f8e000 */
[----:B------:R-:W0:Y:S01]  /*0260*/  MUFU.EX2 R13, R13 ;  /* 0x0000000d000d7308 */ /* 0x000e220000000800 */
[----:B------:R-:W-:Y:S01]  /*0270*/  @!P6 FMUL R15, R15, 0.5 ;  /* 0x3f0000000f0fe820 */ /* 0x000fe20000400000 */
[----:B------:R-:W-:Y:S01]  /*0280*/  @!P5 FMUL R17, R17, 0.5 ;  /* 0x3f0000001111d820 */ /* 0x000fe20000400000 */
[----:B------:R-:W-:Y:S01]  /*0290*/  FMUL R25, R25, 1.4426950216293334961 ;  /* 0x3fb8aa3b19197820 */ /* 0x000fe20000400000 */
[C---:B------:R-:W-:Y:S01]  /*02a0*/  FADD R5, -R2.reuse, R5 ;  /* 0x0000000502057221 */ /* 0x040fe20000000100 */
[----:B------:R-:W-:Y:S01]  /*02b0*/  FSETP.GEU.AND P3, PT, R23, -126, PT ;  /* 0xc2fc00001700780b */ /* 0x000fe20003f6e000 */
[C---:B------:R-:W-:Y:S02]  /*02c0*/  FADD R3, -R2.reuse, R3 ;  /* 0x0000000302037221 */ /* 0x040fe40000000100 */
[----:B------:R-:W1:Y:S01]  /*02d0*/  MUFU.EX2 R4, R15 ;  /* 0x0000000f00047308 */ /* 0x000e620000000800 */
[----:B------:R-:W-:Y:S01]  /*02e0*/  FMUL R5, R5, 1.4426950216293334961 ;  /* 0x3fb8aa3b05057820 */ /* 0x000fe20000400000 */
[----:B------:R-:W-:Y:S01]  /*02f0*/  FSETP.GEU.AND P2, PT, R25, -126, PT ;  /* 0xc2fc00001900780b */ /* 0x000fe20003f4e000 */
[----:B------:R-:W-:Y:S01]  /*0300*/  @!P0 FMUL R19, R19, 0.5 ;  /* 0x3f00000013138820 */ /* 0x000fe20000400000 */
[----:B------:R-:W-:Y:S01]  /*0310*/  FMUL R9, R3, 1.4426950216293334961 ;  /* 0x3fb8aa3b03097820 */ /* 0x000fe20000400000 */
[----:B------:R-:W-:Y:S01]  /*0320*/  FADD R7, -R2, R7 ;  /* 0x0000000702077221 */ /* 0x000fe20000000100 */
[----:B------:R-:W-:Y:S01]  /*0330*/  @!P4 FMUL R21, R21, 0.5 ;  /* 0x3f0000001515c820 */ /* 0x000fe20000400000 */
[----:B------:R-:W2:Y:S01]  /*0340*/  LDC.64 R2, c[0x0][0x380] ;  /* 0x0000e000ff027b82 */ /* 0x000ea20000000a00 */
[----:B------:R-:W3:Y:S01]  /*0350*/  MUFU.EX2 R6, R17 ;  /* 0x0000001100067308 */ /* 0x000ee20000000800 */
[----:B0-----:R-:W-:Y:S01]  /*0360*/  @!P1 FMUL R13, R13, R13 ;  /* 0x0000000d0d0d9220 */ /* 0x001fe20000400000 */
[----:B------:R-:W-:Y:S01]  /*0370*/  FSETP.GEU.AND P1, PT, R5, -126, PT ;  /* 0xc2fc00000500780b */ /* 0x000fe20003f2e000 */
[----:B------:R-:W-:Y:S01]  /*0380*/  FMUL R7, R7, 1.4426950216293334961 ;  /* 0x3fb8aa3b07077820 */ /* 0x000fe20000400000 */
[----:B------:R-:W-:Y:S01]  /*0390*/  @!P3 FMUL R23, R23, 0.5 ;  /* 0x3f0000001717b820 */ /* 0x000fe20000400000 */
[----:B------:R-:W-:-:S02]  /*03a0*/  FADD R13, RZ, R13 ;  /* 0x0000000dff0d7221 */ /* 0x000fc40000000000 */
[----:B------:R-:W-:Y:S01]  /*03b0*/  @!P2 FMUL R25, R25, 0.5 ;  /* 0x3f0000001919a820 */ /* 0x000fe20000400000 */
[----:B------:R-:W0:Y:S01]  /*03c0*/  MUFU.EX2 R8, R19 ;  /* 0x0000001300087308 */ /* 0x000e220000000800 */
[----:B-1----:R-:W-:Y:S01]  /*03d0*/  @!P6 FMUL R4, R4, R4 ;  /* 0x000000040404e220 */ /* 0x002fe20000400000 */
[----:B------:R-:W-:-:S03]  /*03e0*/  FSETP.GEU.AND P6, PT, R9, -126, PT ;  /* 0xc2fc00000900780b */ /* 0x000fc60003fce000 */
[----:B------:R-:W-:Y:S02]  /*03f0*/  FADD R13, R13, R4 ;  /* 0x000000040d0d7221 */ /* 0x000fe40000000000 */
[----:B------:R-:W-:Y:S01]  /*0400*/  @!P1 FMUL R5, R5, 0.5 ;  /* 0x3f00000005059820 */ /* 0x000fe20000400000 */
[----:B------:R-:W1:Y:S01]  /*0410*/  MUFU.EX2 R10, R21 ;  /* 0x00000015000a7308 */ /* 0x000e620000000800 */
[----:B---3--:R-:W-:Y:S01]  /*0420*/  @!P5 FMUL R6, R6, R6 ;  /* 0x000000060606d220 */ /* 0x008fe20000400000 */
[----:B------:R-:W-:-:S03]  /*0430*/  FSETP.GEU.AND P5, PT, R7, -126, PT ;  /* 0xc2fc00000700780b */ /* 0x000fc60003fae000 */
[----:B------:R-:W-:Y:S02]  /*0440*/  FADD R13, R13, R6 ;  /* 0x000000060d0d7221 */ /* 0x000fe40000000000 */
[----:B------:R-:W-:Y:S01]  /*0450*/  @!P6 FMUL R9, R9, 0.5 ;  /* 0x3f0000000909e820 */ /* 0x000fe20000400000 */
[----:B------:R-:W3:Y:S01]  /*0460*/  MUFU.EX2 R12, R23 ;  /* 0x00000017000c7308 */ /* 0x000ee20000000800 */
[----:B0-----:R-:W-:Y:S01]  /*0470*/  @!P0 FMUL R8, R8, R8 ;  /* 0x0000000808088220 */ /* 0x001fe20000400000 */
[----:B--2---:R-:W-:-:S04]  /*0480*/  IMAD.WIDE.U32 R2, R0, 0x4, R2 ;  /* 0x0000000400027825 */ /* 0x004fc800078e0002 */
[----:B------:R-:W-:Y:S01]  /*0490*/  FADD R13, R13, R8 ;  /* 0x000000080d0d7221 */ /* 0x000fe20000000000 */
[----:B------:R-:W-:Y:S01]  /*04a0*/  @!P5 FMUL R7, R7, 0.5 ;  /* 0x3f0000000707d820 */ /* 0x000fe20000400000 */
[----:B------:R-:W0:Y:S01]  /*04b0*/  MUFU.EX2 R14, R25 ;  /* 0x00000019000e7308 */ /* 0x000e220000000800 */
[----:B-1----:R-:W-:-:S04]  /*04c0*/  @!P4 FMUL R10, R10, R10 ;  /* 0x0000000a0a0ac220 */ /* 0x002fc80000400000 */
[----:B------:R-:W-:-:S03]  /*04d0*/  FADD R13, R13, R10 ;  /* 0x0000000a0d0d7221 */ /* 0x000fc60000000000 */
[----:B------:R-:W1:Y:S01]  /*04e0*/  MUFU.EX2 R4, R5 ;  /* 0x0000000500047308 */ /* 0x000e620000000800 */
[----:B---3--:R-:W-:-:S04]  /*04f0*/  @!P3 FMUL R12, R12, R12 ;  /* 0x0000000c0c0cb220 */ /* 0x008fc80000400000 */
[----:B------:R-:W-:-:S03]  /*0500*/  FADD R13, R13, R12 ;  /* 0x0000000c0d0d7221 */ /* 0x000fc60000000000 */
[----:B------:R-:W2:Y:S01]  /*0510*/  MUFU.EX2 R6, R9 ;  /* 0x0000000900067308 */ /* 0x000ea20000000800 */
[----:B0-----:R-:W-:-:S04]  /*0520*/  @!P2 FMUL R14, R14, R14 ;  /* 0x0000000e0e0ea220 */ /* 0x001fc80000400000 */
[----:B------:R-:W-:-:S03]  /*0530*/  FADD R13, R13, R14 ;  /* 0x0000000e0d0d7221 */ /* 0x000fc60000000000 */
[----:B------:R-:W0:Y:S01]  /*0540*/  MUFU.EX2 R8, R7 ;  /* 0x0000000700087308 */ /* 0x000e220000000800 */
[----:B-1----:R-:W-:-:S04]  /*0550*/  @!P1 FMUL R4, R4, R4 ;  /* 0x0000000404049220 */ /* 0x002fc80000400000 */
[----:B------:R-:W-:Y:S01]  /*0560*/  FADD R13, R13, R4 ;  /* 0x000000040d0d7221 */ /* 0x000fe20000000000 */
[----:B--2---:R-:W-:-:S04]  /*0570*/  @!P6 FMUL R6, R6, R6 ;  /* 0x000000060606e220 */ /* 0x004fc80000400000 */
[----:B------:R-:W-:Y:S01]  /*0580*/  FADD R13, R13, R6 ;  /* 0x000000060d0d7221 */ /* 0x000fe20000000000 */
[----:B0-----:R-:W-:-:S04]  /*0590*/  @!P5 FMUL R8, R8, R8 ;  /* 0x000000080808d220 */ /* 0x001fc80000400000 */
[----:B------:R-:W-:-:S05]  /*05a0*/  FADD R13, R13, R8 ;  /* 0x000000080d0d7221 */ /* 0x000fca0000000000 */
[----:B------:R-:W-:Y:S01]  /*05b0*/  STG.E desc[UR4][R2.64], R13 ;  /* 0x0000000d02007986 */ /* 0x000fe2000c101904 */
[----:B------:R-:W-:Y:S05]  /*05c0*/  EXIT ;  /* 0x000000000000794d */ /* 0x000fea0003800000 */
.L_x_15:
        /* <DEDUP_REMOVED lines=11> */
.L_x_19:


//--------------------- .nv.shared.reserved.0     --------------------------
	.section	.nv.shared.reserved.0,"aw",@nobits
	.weak		__nv_reservedSMEM_offset_0_alias
	.size		__nv_reservedSMEM_offset_0_alias, 0, 64
	.other		__nv_reservedSMEM_offset_0_alias,@"STO_CUDA_RESERVED_SHARED STV_DEFAULT"
__nv_reservedSMEM_offset_0_alias:
	.zero		0
	.zero		64


//--------------------- .nv.constant0.default_function_kernel --------------------------
	.section	.nv.constant0.default_function_kernel,"a",@progbits
	.sectionflags	@""
	.align	4
.nv.constant0.default_function_kernel:
	.zero		912


//--------------------- .nv.constant0.default_function_kernel_2 --------------------------
	.section	.nv.constant0.default_function_kernel_2,"a",@progbits
	.sectionflags	@""
	.align	4
.nv.constant0.default_function_kernel_2:
	.zero		928


//--------------------- .nv.constant0.default_function_kernel_1 --------------------------
	.section	.nv.constant0.default_function_kernel_1,"a",@progbits
	.sectionflags	@""
	.align	4
.nv.constant0.default_function_kernel_1:
	.zero		920


//--------------------- SYMBOLS --------------------------

	.type		.nv.reservedSmem.offset0,@object
	.size		.nv.reservedSmem.offset0,0x4
